	.headerflags	@"EF_CUDA_TEXMODE_UNIFIED EF_CUDA_64BIT_ADDRESS EF_CUDA_ACCELERATORS EF_CUDA_SM90 EF_CUDA_VIRTUAL_SM(EF_CUDA_SM90)"
	.elftype	@"ET_EXEC"


//--------------------- .nv.info                  --------------------------
	.section	.nv.info,"",@"SHT_CUDA_INFO"
	.align	4


	//----- nvinfo : EIATTR_REGCOUNT
	.align		4
        /*0000*/ 	.byte	0x04, 0x2f
        /*0002*/ 	.short	(.L_3 - .L_2)
	.align		4
.L_2:
        /*0004*/ 	.word	index@(triton_poi_fused__native_batch_norm_legit_no_training_relu_11)
        /*0008*/ 	.word	0x00000016


	//----- nvinfo : EIATTR_MIN_STACK_SIZE
	.align		4
.L_3:
        /*000c*/ 	.byte	0x04, 0x12
        /*000e*/ 	.short	(.L_5 - .L_4)
	.align		4
.L_4:
        /*0010*/ 	.word	index@(triton_poi_fused__native_batch_norm_legit_no_training_relu_11)
        /*0014*/ 	.word	0x00000000


	//----- nvinfo : EIATTR_FRAME_SIZE
	.align		4
.L_5:
        /*0018*/ 	.byte	0x04, 0x11
        /*001a*/ 	.short	(.L_7 - .L_6)
	.align		4
.L_6:
        /*001c*/ 	.word	index@(triton_poi_fused__native_batch_norm_legit_no_training_relu_11)
        /*0020*/ 	.word	0x00000000


	//----- nvinfo : EIATTR_MIN_STACK_SIZE
	.align		4
.L_7:
        /*0024*/ 	.byte	0x04, 0x12
        /*0026*/ 	.short	(.L_9 - .L_8)
	.align		4
.L_8:
        /*0028*/ 	.word	index@(triton_poi_fused__native_batch_norm_legit_no_training_relu_11)
        /*002c*/ 	.word	0x00000000
.L_9:


//--------------------- .nv.info.triton_poi_fused__native_batch_norm_legit_no_training_relu_11 --------------------------
	.section	.nv.info.triton_poi_fused__native_batch_norm_legit_no_training_relu_11,"",@"SHT_CUDA_INFO"
	.sectionflags	@""
	.align	4


	//----- nvinfo : EIATTR_CUDA_API_VERSION
	.align		4
        /*0000*/ 	.byte	0x04, 0x37
        /*0002*/ 	.short	(.L_11 - .L_10)
.L_10:
        /*0004*/ 	.word	0x0000007c


	//----- nvinfo : EIATTR_KPARAM_INFO
	.align		4
.L_11:
        /*0008*/ 	.byte	0x04, 0x17
        /*000a*/ 	.short	(.L_13 - .L_12)
.L_12:
        /*000c*/ 	.word	0x00000000
        /*0010*/ 	.short	0x0006
        /*0012*/ 	.short	0x0030
        /*0014*/ 	.byte	0x00, 0xf0, 0x11, 0x00


	//----- nvinfo : EIATTR_KPARAM_INFO
	.align		4
.L_13:
        /*0018*/ 	.byte	0x04, 0x17
        /*001a*/ 	.short	(.L_15 - .L_14)
.L_14:
        /*001c*/ 	.word	0x00000000
        /*0020*/ 	.short	0x0005
        /*0022*/ 	.short	0x0028
        /*0024*/ 	.byte	0x00, 0xf4, 0x21, 0x00


	//----- nvinfo : EIATTR_KPARAM_INFO
	.align		4
.L_15:
        /*0028*/ 	.byte	0x04, 0x17
        /*002a*/ 	.short	(.L_17 - .L_16)
.L_16:
        /*002c*/ 	.word	0x00000000
        /*0030*/ 	.short	0x0004
        /*0032*/ 	.short	0x0020
        /*0034*/ 	.byte	0x00, 0xf4, 0x21, 0x00


	//----- nvinfo : EIATTR_KPARAM_INFO
	.align		4
.L_17:
        /*0038*/ 	.byte	0x04, 0x17
        /*003a*/ 	.short	(.L_19 - .L_18)
.L_18:
        /*003c*/ 	.word	0x00000000
        /*0040*/ 	.short	0x0003
        /*0042*/ 	.short	0x0018
        /*0044*/ 	.byte	0x00, 0xf4, 0x21, 0x00


	//----- nvinfo : EIATTR_KPARAM_INFO
	.align		4
.L_19:
        /*0048*/ 	.byte	0x04, 0x17
        /*004a*/ 	.short	(.L_21 - .L_20)
.L_20:
        /*004c*/ 	.word	0x00000000
        /*0050*/ 	.short	0x0002
        /*0052*/ 	.short	0x0010
        /*0054*/ 	.byte	0x00, 0xf4, 0x21, 0x00


	//----- nvinfo : EIATTR_KPARAM_INFO
	.align		4
.L_21:
        /*0058*/ 	.byte	0x04, 0x17
        /*005a*/ 	.short	(.L_23 - .L_22)
.L_22:
        /*005c*/ 	.word	0x00000000
        /*0060*/ 	.short	0x0001
        /*0062*/ 	.short	0x0008
        /*0064*/ 	.byte	0x00, 0xf4, 0x21, 0x00


	//----- nvinfo : EIATTR_KPARAM_INFO
	.align		4
.L_23:
        /*0068*/ 	.byte	0x04, 0x17
        /*006a*/ 	.short	(.L_25 - .L_24)
.L_24:
        /*006c*/ 	.word	0x00000000
        /*0070*/ 	.short	0x0000
        /*0072*/ 	.short	0x0000
        /*0074*/ 	.byte	0x00, 0xf4, 0x21, 0x00


	//----- nvinfo : EIATTR_SPARSE_MMA_MASK
	.align		4
.L_25:
        /*0078*/ 	.byte	0x03, 0x50
        /*007a*/ 	.short	0x0000


	//----- nvinfo : EIATTR_MAXREG_COUNT
	.align		4
        /*007c*/ 	.byte	0x03, 0x1b
        /*007e*/ 	.short	0x00ff


	//----- nvinfo : EIATTR_EXIT_INSTR_OFFSETS
	.align		4
        /*0080*/ 	.byte	0x04, 0x1c
        /*0082*/ 	.short	(.L_27 - .L_26)


	//   ....[0]....
.L_26:
        /*0084*/ 	.word	0x00000420


	//   ....[1]....
        /*0088*/ 	.word	0x00000440


	//----- nvinfo : EIATTR_REQNTID
	.align		4
.L_27:
        /*008c*/ 	.byte	0x04, 0x10
        /*008e*/ 	.short	(.L_29 - .L_28)
.L_28:
        /*0090*/ 	.word	0x00000080
        /*0094*/ 	.word	0x00000001
        /*0098*/ 	.word	0x00000001


	//----- nvinfo : EIATTR_CBANK_PARAM_SIZE
	.align		4
.L_29:
        /*009c*/ 	.byte	0x03, 0x19
        /*009e*/ 	.short	0x0034


	//----- nvinfo : EIATTR_PARAM_CBANK
	.align		4
        /*00a0*/ 	.byte	0x04, 0x0a
        /*00a2*/ 	.short	(.L_31 - .L_30)
	.align		4
.L_30:
        /*00a4*/ 	.word	index@(.nv.constant0.triton_poi_fused__native_batch_norm_legit_no_training_relu_11)
        /*00a8*/ 	.short	0x0210
        /*00aa*/ 	.short	0x0034


	//----- nvinfo : EIATTR_SW_WAR
	.align		4
.L_31:
        /*00ac*/ 	.byte	0x04, 0x36
        /*00ae*/ 	.short	(.L_33 - .L_32)
.L_32:
        /*00b0*/ 	.word	0x00000008
.L_33:


//--------------------- .nv.callgraph             --------------------------
	.section	.nv.callgraph,"",@"SHT_CUDA_CALLGRAPH"
	.align	4
	.sectionentsize	8
	.align		4
        /*0000*/ 	.word	0x00000000
	.align		4
        /*0004*/ 	.word	0xffffffff
	.align		4
        /*0008*/ 	.word	0x00000000
	.align		4
        /*000c*/ 	.word	0xfffffffe
	.align		4
        /*0010*/ 	.word	0x00000000
	.align		4
        /*0014*/ 	.word	0xfffffffd
	.align		4
        /*0018*/ 	.word	0x00000000
	.align		4
        /*001c*/ 	.word	0xfffffffc


//--------------------- .nv.constant4             --------------------------
	.section	.nv.constant4,"a",@progbits
	.align	8
	.align		8
.nv.constant4:
        /*0000*/ 	.dword	_$_str
	.align		8
        /*0008*/ 	.dword	_$_str_$_2


//--------------------- .text.triton_poi_fused__native_batch_norm_legit_no_training_relu_11 --------------------------
	.section	.text.triton_poi_fused__native_batch_norm_legit_no_training_relu_11,"ax",@progbits
	.align	128
        .global         triton_poi_fused__native_batch_norm_legit_no_training_relu_11
        .type           triton_poi_fused__native_batch_norm_legit_no_training_relu_11,@function
        .size           triton_poi_fused__native_batch_norm_legit_no_training_relu_11,(.L_x_1 - triton_poi_fused__native_batch_norm_legit_no_training_relu_11)
        .other          triton_poi_fused__native_batch_norm_legit_no_training_relu_11,@"STO_CUDA_ENTRY STV_DEFAULT"
triton_poi_fused__native_batch_norm_legit_no_training_relu_11:
.text.triton_poi_fused__native_batch_norm_legit_no_training_relu_11:
[----:B------:R-:W0:Y:S01]  /*0000*/  LDC R1, c[0x0][0x28] ;  /* 0x00000a00ff017b82 */ /* 0x000e220000000800 */
[----:B------:R-:W1:Y:S07]  /*0010*/  S2R R0, SR_TID.X ;  /* 0x0000000000007919 */ /* 0x000e6e0000002100 */
[----:B------:R-:W2:Y:S01]  /*0020*/  LDC.64 R8, c[0x0][0x220] ;  /* 0x00008800ff087b82 */ /* 0x000ea20000000a00 */
[----:B------:R-:W-:Y:S01]  /*0030*/  ULDC.64 UR4, c[0x0][0x208] ;  /* 0x0000820000047ab9 */ /* 0x000fe20000000a00 */
[----:B------:R-:W3:Y:S06]  /*0040*/  S2R R5, SR_CTAID.X ;  /* 0x0000000000057919 */ /* 0x000eec0000002500 */
[----:B------:R-:W4:Y:S08]  /*0050*/  LDC.64 R12, c[0x0][0x210] ;  /* 0x00008400ff0c7b82 */ /* 0x000f300000000a00 */
[----:B------:R-:W5:Y:S08]  /*0060*/  LDC.64 R14, c[0x0][0x218] ;  /* 0x00008600ff0e7b82 */ /* 0x000f700000000a00 */
[----:B------:R-:W5:Y:S01]  /*0070*/  LDC.64 R16, c[0x0][0x228] ;  /* 0x00008a00ff107b82 */ /* 0x000f620000000a00 */
[----:B-1----:R-:W-:-:S07]  /*0080*/  SHF.L.U32 R0, R0, 0x1, RZ ;  /* 0x0000000100007819 */ /* 0x002fce00000006ff */
[----:B------:R-:W1:Y:S01]  /*0090*/  LDC.64 R18, c[0x0][0x230] ;  /* 0x00008c00ff127b82 */ /* 0x000e620000000a00 */
[----:B---3--:R-:W-:Y:S02]  /*00a0*/  SHF.R.S32.HI R3, RZ, 0x17, R5 ;  /* 0x00000017ff037819 */ /* 0x008fe40000011405 */
[----:B------:R-:W-:Y:S02]  /*00b0*/  LOP3.LUT R0, R0, 0xfe, RZ, 0xc0, !PT ;  /* 0x000000fe00007812 */ /* 0x000fe400078ec0ff */
[----:B------:R-:W-:Y:S02]  /*00c0*/  SGXT R3, R3, 0x1 ;  /* 0x000000010303781a */ /* 0x000fe40000000200 */
[----:B------:R-:W-:-:S04]  /*00d0*/  LEA R0, R5, R0, 0x8 ;  /* 0x0000000005007211 */ /* 0x000fc800078e40ff */
[----:B------:R-:W-:Y:S02]  /*00e0*/  LEA.HI R3, R3, R0, RZ, 0x8 ;  /* 0x0000000003037211 */ /* 0x000fe400078f40ff */
[----:B------:R-:W-:Y:S02]  /*00f0*/  ISETP.GE.AND P0, PT, R0, 0x400, PT ;  /* 0x000004000000780c */ /* 0x000fe40003f06270 */
[----:B------:R-:W-:-:S04]  /*0100*/  LOP3.LUT R3, R3, 0xffffff00, RZ, 0xc0, !PT ;  /* 0xffffff0003037812 */ /* 0x000fc800078ec0ff */
[----:B------:R-:W-:Y:S02]  /*0110*/  IADD3 R11, R0, -R3, RZ ;  /* 0x80000003000b7210 */ /* 0x000fe40007ffe0ff */
[----:B------:R-:W-:-:S03]  /*0120*/  CS2R R2, SRZ ;  /* 0x0000000000027805 */ /* 0x000fc6000001ff00 */
[----:B--2---:R-:W-:-:S05]  /*0130*/  IMAD.WIDE R8, R11, 0x4, R8 ;  /* 0x000000040b087825 */ /* 0x004fca00078e0208 */
[----:B------:R2:W3:Y:S01]  /*0140*/  @!P0 LDG.E.EL.64 R2, desc[UR4][R8.64] ;  /* 0x0000000408028981 */ /* 0x0004e2000c2e1b00 */
[----:B------:R-:W-:Y:S02]  /*0150*/  CS2R R4, SRZ ;  /* 0x0000000000047805 */ /* 0x000fe4000001ff00 */
[----:B------:R-:W-:Y:S01]  /*0160*/  CS2R R6, SRZ ;  /* 0x0000000000067805 */ /* 0x000fe2000001ff00 */
[----:B----4-:R-:W-:-:S04]  /*0170*/  IMAD.WIDE R12, R0, 0x4, R12 ;  /* 0x00000004000c7825 */ /* 0x010fc800078e020c */
[C---:B-----5:R-:W-:Y:S01]  /*0180*/  IMAD.WIDE R14, R11.reuse, 0x4, R14 ;  /* 0x000000040b0e7825 */ /* 0x060fe200078e020e */
[----:B------:R-:W4:Y:S01]  /*0190*/  @!P0 LDG.E.64 R4, desc[UR4][R12.64] ;  /* 0x000000040c048981 */ /* 0x000f22000c1e1b00 */
[----:B--2---:R-:W-:Y:S02]  /*01a0*/  CS2R R8, SRZ ;  /* 0x0000000000087805 */ /* 0x004fe4000001ff00 */
[C---:B0-----:R-:W-:Y:S01]  /*01b0*/  IMAD.WIDE R16, R11.reuse, 0x4, R16 ;  /* 0x000000040b107825 */ /* 0x041fe200078e0210 */
[----:B------:R0:W4:Y:S03]  /*01c0*/  @!P0 LDG.E.EL.64 R6, desc[UR4][R14.64] ;  /* 0x000000040e068981 */ /* 0x000126000c2e1b00 */
[----:B-1----:R-:W-:Y:S01]  /*01d0*/  IMAD.WIDE R18, R11, 0x4, R18 ;  /* 0x000000040b127825 */ /* 0x002fe200078e0212 */
[----:B------:R-:W-:-:S04]  /*01e0*/  CS2R R10, SRZ ;  /* 0x00000000000a7805 */ /* 0x000fc8000001ff00 */
[----:B------:R-:W2:Y:S04]  /*01f0*/  @!P0 LDG.E.EL.64 R8, desc[UR4][R18.64] ;  /* 0x0000000412088981 */ /* 0x000ea8000c2e1b00 */
[----:B------:R-:W2:Y:S01]  /*0200*/  @!P0 LDG.E.EL.64 R10, desc[UR4][R16.64] ;  /* 0x00000004100a8981 */ /* 0x000ea2000c2e1b00 */
[----:B0-----:R-:W-:Y:S01]  /*0210*/  HFMA2.MMA R14, -RZ, RZ, 1.625, 0 ;  /* 0x3e800000ff0e7435 */ /* 0x001fe200000001ff */
[----:B---3--:R-:W-:Y:S01]  /*0220*/  FADD R2, R2, 9.9999997473787516356e-06 ;  /* 0x3727c5ac02027421 */ /* 0x008fe20000000000 */
[----:B------:R-:W-:-:S03]  /*0230*/  FADD R3, R3, 9.9999997473787516356e-06 ;  /* 0x3727c5ac03037421 */ /* 0x000fc60000000000 */
[----:B------:R-:W0:Y:S08]  /*0240*/  MUFU.SQRT R12, R2 ;  /* 0x00000002000c7308 */ /* 0x000e300000002000 */
[----:B------:R1:W3:Y:S01]  /*0250*/  MUFU.SQRT R13, R3 ;  /* 0x00000003000d7308 */ /* 0x0002e20000002000 */
[C---:B0-----:R-:W-:Y:S02]  /*0260*/  FSETP.GT.AND P1, PT, R12.reuse, 8.50705917302346158658e+37, PT ;  /* 0x7e8000000c00780b */ /* 0x041fe40003f24000 */
[----:B------:R-:W-:Y:S01]  /*0270*/  FSETP.GEU.AND P3, PT, R12, 1.175494350822287508e-38, PT ;  /* 0x008000000c00780b */ /* 0x000fe20003f6e000 */
[----:B-1----:R-:W0:Y:S01]  /*0280*/  LDC.64 R2, c[0x0][0x238] ;  /* 0x00008e00ff027b82 */ /* 0x002e220000000a00 */
[----:B---3--:R-:W-:-:S02]  /*0290*/  FSETP.GT.AND P2, PT, R13, 8.50705917302346158658e+37, PT ;  /* 0x7e8000000d00780b */ /* 0x008fc40003f44000 */
[----:B------:R-:W-:-:S07]  /*02a0*/  FSETP.GEU.AND P4, PT, R13, 1.175494350822287508e-38, PT ;  /* 0x008000000d00780b */ /* 0x000fce0003f8e000 */
[----:B------:R-:W-:-:S04]  /*02b0*/  @P1 FMUL R12, R12, 0.25 ;  /* 0x3e8000000c0c1820 */ /* 0x000fc80000400000 */
[----:B------:R-:W-:Y:S01]  /*02c0*/  @!P3 FMUL R12, R12, 16777216 ;  /* 0x4b8000000c0cb820 */ /* 0x000fe20000400000 */
[----:B------:R-:W-:-:S04]  /*02d0*/  @P2 FMUL R13, R13, 0.25 ;  /* 0x3e8000000d0d2820 */ /* 0x000fc80000400000 */
[----:B------:R-:W-:Y:S01]  /*02e0*/  @!P4 FMUL R13, R13, 16777216 ;  /* 0x4b8000000d0dc820 */ /* 0x000fe20000400000 */
[----:B------:R-:W1:Y:S01]  /*02f0*/  MUFU.RCP R12, R12 ;  /* 0x0000000c000c7308 */ /* 0x000e620000001000 */
[----:B------:R-:W-:-:S07]  /*0300*/  FSEL R15, R14, 1, P1 ;  /* 0x3f8000000e0f7808 */ /* 0x000fce0000800000 */
[----:B------:R-:W3:Y:S01]  /*0310*/  MUFU.RCP R13, R13 ;  /* 0x0000000d000d7308 */ /* 0x000ee20000001000 */
[----:B------:R-:W-:Y:S01]  /*0320*/  FSEL R14, R14, 1, P2 ;  /* 0x3f8000000e0e7808 */ /* 0x000fe20001000000 */
[----:B------:R-:W-:-:S04]  /*0330*/  @!P3 FMUL R15, R15, 16777216 ;  /* 0x4b8000000f0fb820 */ /* 0x000fc80000400000 */
[----:B------:R-:W-:Y:S01]  /*0340*/  @!P4 FMUL R14, R14, 16777216 ;  /* 0x4b8000000e0ec820 */ /* 0x000fe20000400000 */
[----:B----4-:R-:W-:Y:S01]  /*0350*/  FADD R5, -R7, R5 ;  /* 0x0000000507057221 */ /* 0x010fe20000000100 */
[----:B------:R-:W-:Y:S01]  /*0360*/  FADD R4, -R6, R4 ;  /* 0x0000000406047221 */ /* 0x000fe20000000100 */
[----:B-1----:R-:W-:Y:S01]  /*0370*/  FMUL R15, R12, R15 ;  /* 0x0000000f0c0f7220 */ /* 0x002fe20000400000 */
[----:B---3--:R-:W-:-:S03]  /*0380*/  FMUL R14, R13, R14 ;  /* 0x0000000e0d0e7220 */ /* 0x008fc60000400000 */
[----:B------:R-:W-:Y:S01]  /*0390*/  FMUL R15, R4, R15 ;  /* 0x0000000f040f7220 */ /* 0x000fe20000400000 */
[----:B------:R-:W-:-:S03]  /*03a0*/  FMUL R14, R5, R14 ;  /* 0x0000000e050e7220 */ /* 0x000fc60000400000 */
[----:B--2---:R-:W-:Y:S01]  /*03b0*/  FFMA R8, R15, R10, R8 ;  /* 0x0000000a0f087223 */ /* 0x004fe20000000008 */
[----:B------:R-:W-:-:S04]  /*03c0*/  FFMA R9, R14, R11, R9 ;  /* 0x0000000b0e097223 */ /* 0x000fc80000000009 */
[----:B------:R-:W-:Y:S02]  /*03d0*/  FSETP.GEU.AND P1, PT, R8, RZ, PT ;  /* 0x000000ff0800720b */ /* 0x000fe40003f2e000 */
[C---:B------:R-:W-:Y:S01]  /*03e0*/  FSETP.GEU.AND P2, PT, R9.reuse, RZ, PT ;  /* 0x000000ff0900720b */ /* 0x040fe20003f4e000 */
[----:B0-----:R-:W-:Y:S01]  /*03f0*/  IMAD.WIDE R2, R0, 0x4, R2 ;  /* 0x0000000400027825 */ /* 0x001fe200078e0202 */
[----:B------:R-:W-:Y:S02]  /*0400*/  FSEL R8, R8, RZ, P1 ;  /* 0x000000ff08087208 */ /* 0x000fe40000800000 */
[----:B------:R-:W-:Y:S01]  /*0410*/  FSEL R9, R9, RZ, P2 ;  /* 0x000000ff09097208 */ /* 0x000fe20001000000 */
[----:B------:R-:W-:Y:S08]  /*0420*/  @P0 EXIT ;  /* 0x000000000000094d */ /* 0x000ff00003800000 */
[----:B------:R-:W-:Y:S01]  /*0430*/  STG.E.64 desc[UR4][R2.64], R8 ;  /* 0x0000000802007986 */ /* 0x000fe2000c101b04 */
[----:B------:R-:W-:Y:S05]  /*0440*/  EXIT ;  /* 0x000000000000794d */ /* 0x000fea0003800000 */
.L_x_0:
[----:B------:R-:W-:-:S00]  /*0450*/  BRA `(.L_x_0) ;  /* 0xfffffffc00fc7947 */ /* 0x000fc0000383ffff */
[----:B------:R-:W-:-:S00]  /*0460*/  NOP ;  /* 0x0000000000007918 */ /* 0x000fc00000000000 */
        /* <DEDUP_REMOVED lines=9> */
.L_x_1:


//--------------------- .nv.global.init           --------------------------
	.section	.nv.global.init,"aw",@progbits
.nv.global.init:
	.type		_$_str,@object
	.size		_$_str,(_$_str_$_2 - _$_str)
_$_str:
        /*0000*/ 	.byte	0x5f, 0x5f, 0x43, 0x55, 0x44, 0x41, 0x5f, 0x46, 0x54, 0x5a, 0x00
	.type		_$_str_$_2,@object
	.size		_$_str_$_2,(.L_1 - _$_str_$_2)
_$_str_$_2:
        /*000b*/ 	.byte	0x5f, 0x5f, 0x43, 0x55, 0x44, 0x41, 0x5f, 0x50, 0x52, 0x45, 0x43, 0x5f, 0x53, 0x51, 0x52, 0x54
        /*001b*/ 	.byte	0x00
.L_1:


//--------------------- .nv.constant0.triton_poi_fused__native_batch_norm_legit_no_training_relu_11 --------------------------
	.section	.nv.constant0.triton_poi_fused__native_batch_norm_legit_no_training_relu_11,"a",@progbits
	.sectionflags	@""
	.align	4
.nv.constant0.triton_poi_fused__native_batch_norm_legit_no_training_relu_11:
	.zero		580
